//
// Generated by NVIDIA NVVM Compiler
//
// Compiler Build ID: CL-36424714
// Cuda compilation tools, release 13.0, V13.0.88
// Based on NVVM 20.0.0
//

.version 9.0
.target sm_100
.address_size 64

	// .globl	_Z21full_warp_shfl_kernelPdiS_
// _ZZ21full_warp_shfl_kernelPdiS_E5s_arr has been demoted

.visible .entry _Z21full_warp_shfl_kernelPdiS_(
	.param .u64 .ptr .align 1 _Z21full_warp_shfl_kernelPdiS__param_0,
	.param .u32 _Z21full_warp_shfl_kernelPdiS__param_1,
	.param .u64 .ptr .align 1 _Z21full_warp_shfl_kernelPdiS__param_2
)
{
	.reg .pred 	%p<27>;
	.reg .b32 	%r<58>;
	.reg .b64 	%rd<11>;
	.reg .b64 	%fd<35>;
	// demoted variable
	.shared .align 8 .b8 _ZZ21full_warp_shfl_kernelPdiS_E5s_arr[256];
	ld.param.u64 	%rd3, [_Z21full_warp_shfl_kernelPdiS__param_0];
	ld.param.u32 	%r7, [_Z21full_warp_shfl_kernelPdiS__param_1];
	ld.param.u64 	%rd2, [_Z21full_warp_shfl_kernelPdiS__param_2];
	cvta.to.global.u64 	%rd1, %rd3;
	mov.u32 	%r1, %tid.x;
	mov.u32 	%r2, %ctaid.x;
	mov.u32 	%r3, %ntid.x;
	mul.lo.s32 	%r8, %r3, %r2;
	shl.b32 	%r9, %r8, 1;
	add.s32 	%r4, %r9, %r1;
	and.b32  	%r5, %r1, 31;
	setp.ge.s32 	%p1, %r4, %r7;
	mov.f64 	%fd32, 0d0000000000000000;
	@%p1 bra 	$L__BB0_2;
	mul.wide.s32 	%rd4, %r4, 8;
	add.s64 	%rd5, %rd1, %rd4;
	ld.global.f64 	%fd32, [%rd5];
$L__BB0_2:
	add.s32 	%r6, %r4, %r3;
	setp.ge.u32 	%p2, %r6, %r7;
	mov.f64 	%fd33, 0d0000000000000000;
	@%p2 bra 	$L__BB0_4;
	mul.wide.u32 	%rd6, %r6, 8;
	add.s64 	%rd7, %rd1, %rd6;
	ld.global.f64 	%fd33, [%rd7];
$L__BB0_4:
	add.f64 	%fd11, %fd32, %fd33;
	bar.sync 	0;
	// begin inline asm
	mov.b64 {%r10,%r11}, %fd11;
	// end inline asm
	shfl.sync.down.b32	%r13|%p3, %r11, 16, 31, -1;
	shfl.sync.down.b32	%r12|%p4, %r10, 16, 31, -1;
	// begin inline asm
	mov.b64 %fd12, {%r12,%r13};
	// end inline asm
	add.f64 	%fd13, %fd11, %fd12;
	// begin inline asm
	mov.b64 {%r14,%r15}, %fd13;
	// end inline asm
	shfl.sync.down.b32	%r17|%p5, %r15, 8, 31, -1;
	shfl.sync.down.b32	%r16|%p6, %r14, 8, 31, -1;
	// begin inline asm
	mov.b64 %fd14, {%r16,%r17};
	// end inline asm
	add.f64 	%fd15, %fd13, %fd14;
	// begin inline asm
	mov.b64 {%r18,%r19}, %fd15;
	// end inline asm
	shfl.sync.down.b32	%r21|%p7, %r19, 4, 31, -1;
	shfl.sync.down.b32	%r20|%p8, %r18, 4, 31, -1;
	// begin inline asm
	mov.b64 %fd16, {%r20,%r21};
	// end inline asm
	add.f64 	%fd17, %fd15, %fd16;
	// begin inline asm
	mov.b64 {%r22,%r23}, %fd17;
	// end inline asm
	shfl.sync.down.b32	%r25|%p9, %r23, 2, 31, -1;
	shfl.sync.down.b32	%r24|%p10, %r22, 2, 31, -1;
	// begin inline asm
	mov.b64 %fd18, {%r24,%r25};
	// end inline asm
	add.f64 	%fd19, %fd17, %fd18;
	// begin inline asm
	mov.b64 {%r26,%r27}, %fd19;
	// end inline asm
	shfl.sync.down.b32	%r29|%p11, %r27, 1, 31, -1;
	shfl.sync.down.b32	%r28|%p12, %r26, 1, 31, -1;
	// begin inline asm
	mov.b64 %fd20, {%r28,%r29};
	// end inline asm
	add.f64 	%fd5, %fd19, %fd20;
	setp.ne.s32 	%p13, %r5, 0;
	@%p13 bra 	$L__BB0_6;
	shr.u32 	%r30, %r1, 2;
	and.b32  	%r31, %r30, 248;
	mov.u32 	%r32, _ZZ21full_warp_shfl_kernelPdiS_E5s_arr;
	add.s32 	%r33, %r32, %r31;
	st.shared.f64 	[%r33], %fd5;
$L__BB0_6:
	bar.sync 	0;
	setp.gt.u32 	%p14, %r1, 31;
	@%p14 bra 	$L__BB0_11;
	shr.u32 	%r34, %r3, 5;
	setp.ge.u32 	%p15, %r1, %r34;
	mov.f64 	%fd34, 0d0000000000000000;
	@%p15 bra 	$L__BB0_9;
	shl.b32 	%r35, %r5, 3;
	mov.u32 	%r36, _ZZ21full_warp_shfl_kernelPdiS_E5s_arr;
	add.s32 	%r37, %r36, %r35;
	ld.shared.f64 	%fd34, [%r37];
$L__BB0_9:
	// begin inline asm
	mov.b64 {%r38,%r39}, %fd34;
	// end inline asm
	shfl.sync.down.b32	%r41|%p16, %r39, 16, 31, -1;
	shfl.sync.down.b32	%r40|%p17, %r38, 16, 31, -1;
	// begin inline asm
	mov.b64 %fd23, {%r40,%r41};
	// end inline asm
	add.f64 	%fd24, %fd34, %fd23;
	// begin inline asm
	mov.b64 {%r42,%r43}, %fd24;
	// end inline asm
	shfl.sync.down.b32	%r45|%p18, %r43, 8, 31, -1;
	shfl.sync.down.b32	%r44|%p19, %r42, 8, 31, -1;
	// begin inline asm
	mov.b64 %fd25, {%r44,%r45};
	// end inline asm
	add.f64 	%fd26, %fd24, %fd25;
	// begin inline asm
	mov.b64 {%r46,%r47}, %fd26;
	// end inline asm
	shfl.sync.down.b32	%r49|%p20, %r47, 4, 31, -1;
	shfl.sync.down.b32	%r48|%p21, %r46, 4, 31, -1;
	// begin inline asm
	mov.b64 %fd27, {%r48,%r49};
	// end inline asm
	add.f64 	%fd28, %fd26, %fd27;
	// begin inline asm
	mov.b64 {%r50,%r51}, %fd28;
	// end inline asm
	shfl.sync.down.b32	%r53|%p22, %r51, 2, 31, -1;
	shfl.sync.down.b32	%r52|%p23, %r50, 2, 31, -1;
	// begin inline asm
	mov.b64 %fd29, {%r52,%r53};
	// end inline asm
	add.f64 	%fd30, %fd28, %fd29;
	// begin inline asm
	mov.b64 {%r54,%r55}, %fd30;
	// end inline asm
	shfl.sync.down.b32	%r57|%p24, %r55, 1, 31, -1;
	shfl.sync.down.b32	%r56|%p25, %r54, 1, 31, -1;
	// begin inline asm
	mov.b64 %fd31, {%r56,%r57};
	// end inline asm
	add.f64 	%fd8, %fd30, %fd31;
	setp.ne.s32 	%p26, %r1, 0;
	@%p26 bra 	$L__BB0_11;
	cvta.to.global.u64 	%rd8, %rd2;
	mul.wide.u32 	%rd9, %r2, 8;
	add.s64 	%rd10, %rd8, %rd9;
	st.global.f64 	[%rd10], %fd8;
$L__BB0_11:
	ret;

}


// ===== COMPILED SASS (sm_100) =====

	.target	sm_100

	.elftype	@"ET_EXEC"


//--------------------- .note.nv.tkinfo           --------------------------
	.section	.note.nv.tkinfo,"",@"SHT_NOTE"
	.sectionflags	@"SHF_NOTE_NV_TKINFO"
	.tkinfo
        /*0018*/ 	.word	0x00000002
        /*0030*/ 	.string	""
        /*0030*/ 	.string	"ptxas"
        /*0030*/ 	.string	"Cuda compilation tools, release 13.0, V13.0.88"
        /*0030*/ 	.string	"Build cuda_13.0.r13.0/compiler.36424714_0"
        /*0030*/ 	.string	"-arch sm_100 -m 64 "



//--------------------- .note.nv.cuinfo           --------------------------
	.section	.note.nv.cuinfo,"",@"SHT_NOTE"
	.sectionflags	@"SHF_NOTE_NV_CUINFO"
        /*0018*/ 	.short	0x0002
        /*001a*/ 	.short	0x0064
        /*001c*/ 	.short	0x0082
	.zero		2


//--------------------- .nv.info                  --------------------------
	.section	.nv.info,"",@"SHT_CUDA_INFO"
	.align	4


	//----- nvinfo : EIATTR_REGCOUNT
	.align		4
        /*0000*/ 	.byte	0x04, 0x2f
        /*0002*/ 	.short	(.L_1 - .L_0)
	.align		4
.L_0:
        /*0004*/ 	.word	index@(_Z21full_warp_shfl_kernelPdiS_)
        /*0008*/ 	.word	0x00000012


	//----- nvinfo : EIATTR_FRAME_SIZE
	.align		4
.L_1:
        /*000c*/ 	.byte	0x04, 0x11
        /*000e*/ 	.short	(.L_3 - .L_2)
	.align		4
.L_2:
        /*0010*/ 	.word	index@(_Z21full_warp_shfl_kernelPdiS_)
        /*0014*/ 	.word	0x00000000


	//----- nvinfo : EIATTR_MIN_STACK_SIZE
	.align		4
.L_3:
        /*0018*/ 	.byte	0x04, 0x12
        /*001a*/ 	.short	(.L_5 - .L_4)
	.align		4
.L_4:
        /*001c*/ 	.word	index@(_Z21full_warp_shfl_kernelPdiS_)
        /*0020*/ 	.word	0x00000000
.L_5:


//--------------------- .nv.compat                --------------------------
	.section	.nv.compat,"",@"SHT_CUDA_COMPAT_INFO"
	.align	4
        /*0000*/ 	.byte	0x02, 0x09, 0x00, 0x00, 0x02, 0x02, 0x01, 0x00, 0x02, 0x05, 0x05, 0x00, 0x03, 0x07, 0x01, 0x01
        /*0010*/ 	.byte	0x02, 0x03, 0x00, 0x00, 0x02, 0x06, 0x01, 0x00, 0x04, 0x0b, 0x08, 0x00, 0x01, 0x00, 0x00, 0x00
        /*0020*/ 	.byte	0x00, 0x00, 0x00, 0x00


//--------------------- .nv.info._Z21full_warp_shfl_kernelPdiS_ --------------------------
	.section	.nv.info._Z21full_warp_shfl_kernelPdiS_,"",@"SHT_CUDA_INFO"
	.sectionflags	@""
	.align	4


	//----- nvinfo : EIATTR_CUDA_API_VERSION
	.align		4
        /*0000*/ 	.byte	0x04, 0x37
        /*0002*/ 	.short	(.L_7 - .L_6)
.L_6:
        /*0004*/ 	.word	0x00000082


	//----- nvinfo : EIATTR_KPARAM_INFO
	.align		4
.L_7:
        /*0008*/ 	.byte	0x04, 0x17
        /*000a*/ 	.short	(.L_9 - .L_8)
.L_8:
        /*000c*/ 	.word	0x00000000
        /*0010*/ 	.short	0x0002
        /*0012*/ 	.short	0x0010
        /*0014*/ 	.byte	0x00, 0xf5, 0x21, 0x00


	//----- nvinfo : EIATTR_KPARAM_INFO
	.align		4
.L_9:
        /*0018*/ 	.byte	0x04, 0x17
        /*001a*/ 	.short	(.L_11 - .L_10)
.L_10:
        /*001c*/ 	.word	0x00000000
        /*0020*/ 	.short	0x0001
        /*0022*/ 	.short	0x0008
        /*0024*/ 	.byte	0x00, 0xf0, 0x11, 0x00


	//----- nvinfo : EIATTR_KPARAM_INFO
	.align		4
.L_11:
        /*0028*/ 	.byte	0x04, 0x17
        /*002a*/ 	.short	(.L_13 - .L_12)
.L_12:
        /*002c*/ 	.word	0x00000000
        /*0030*/ 	.short	0x0000
        /*0032*/ 	.short	0x0000
        /*0034*/ 	.byte	0x00, 0xf5, 0x21, 0x00


	//----- nvinfo : EIATTR_SPARSE_MMA_MASK
	.align		4
.L_13:
        /*0038*/ 	.byte	0x03, 0x50
        /*003a*/ 	.short	0x0000


	//----- nvinfo : EIATTR_MAXREG_COUNT
	.align		4
        /*003c*/ 	.byte	0x03, 0x1b
        /*003e*/ 	.short	0x00ff


	//----- nvinfo : EIATTR_NUM_BARRIERS
	.align		4
        /*0040*/ 	.byte	0x02, 0x4c
        /*0042*/ 	.byte	0x01
	.zero		1


	//----- nvinfo : EIATTR_MERCURY_ISA_VERSION
	.align		4
        /*0044*/ 	.byte	0x03, 0x5f
        /*0046*/ 	.short	0x0101


	//----- nvinfo : EIATTR_COOP_GROUP_MASK_REGIDS
	.align		4
        /*0048*/ 	.byte	0x04, 0x29
        /*004a*/ 	.short	(.L_15 - .L_14)


	//   ....[0]....
.L_14:
        /*004c*/ 	.word	0xffffffff


	//   ....[1]....
        /*0050*/ 	.word	0xffffffff


	//   ....[2]....
        /*0054*/ 	.word	0xffffffff


	//   ....[3]....
        /*0058*/ 	.word	0xffffffff


	//   ....[4]....
        /*005c*/ 	.word	0xffffffff


	//   ....[5]....
        /*0060*/ 	.word	0xffffffff


	//   ....[6]....
        /*0064*/ 	.word	0xffffffff


	//   ....[7]....
        /*0068*/ 	.word	0xffffffff


	//   ....[8]....
        /*006c*/ 	.word	0xffffffff


	//   ....[9]....
        /*0070*/ 	.word	0xffffffff


	//   ....[10]....
        /*0074*/ 	.word	0xffffffff


	//   ....[11]....
        /*0078*/ 	.word	0xffffffff


	//   ....[12]....
        /*007c*/ 	.word	0xffffffff


	//   ....[13]....
        /*0080*/ 	.word	0xffffffff


	//   ....[14]....
        /*0084*/ 	.word	0xffffffff


	//   ....[15]....
        /*0088*/ 	.word	0xffffffff


	//   ....[16]....
        /*008c*/ 	.word	0xffffffff


	//   ....[17]....
        /*0090*/ 	.word	0xffffffff


	//   ....[18]....
        /*0094*/ 	.word	0xffffffff


	//   ....[19]....
        /*0098*/ 	.word	0xffffffff


	//----- nvinfo : EIATTR_COOP_GROUP_INSTR_OFFSETS
	.align		4
.L_15:
        /*009c*/ 	.byte	0x04, 0x28
        /*009e*/ 	.short	(.L_17 - .L_16)


	//   ....[0]....
.L_16:
        /*00a0*/ 	.word	0x00000190


	//   ....[1]....
        /*00a4*/ 	.word	0x000001a0


	//   ....[2]....
        /*00a8*/ 	.word	0x000001c0


	//   ....[3]....
        /*00ac*/ 	.word	0x000001d0


	//   ....[4]....
        /*00b0*/ 	.word	0x000001f0


	//   ....[5]....
        /*00b4*/ 	.word	0x00000200


	//   ....[6]....
        /*00b8*/ 	.word	0x00000220


	//   ....[7]....
        /*00bc*/ 	.word	0x00000230


	//   ....[8]....
        /*00c0*/ 	.word	0x00000250


	//   ....[9]....
        /*00c4*/ 	.word	0x00000260


	//   ....[10]....
        /*00c8*/ 	.word	0x00000390


	//   ....[11]....
        /*00cc*/ 	.word	0x000003a0


	//   ....[12]....
        /*00d0*/ 	.word	0x000003c0


	//   ....[13]....
        /*00d4*/ 	.word	0x000003d0


	//   ....[14]....
        /*00d8*/ 	.word	0x000003f0


	//   ....[15]....
        /*00dc*/ 	.word	0x00000400


	//   ....[16]....
        /*00e0*/ 	.word	0x00000420


	//   ....[17]....
        /*00e4*/ 	.word	0x00000430


	//   ....[18]....
        /*00e8*/ 	.word	0x00000450


	//   ....[19]....
        /*00ec*/ 	.word	0x00000460


	//----- nvinfo : EIATTR_VRC_CTA_INIT_COUNT
	.align		4
.L_17:
        /*00f0*/ 	.byte	0x02, 0x4a
	.zero		1
	.zero		1


	//----- nvinfo : EIATTR_EXIT_INSTR_OFFSETS
	.align		4
        /*00f4*/ 	.byte	0x04, 0x1c
        /*00f6*/ 	.short	(.L_19 - .L_18)


	//   ....[0]....
.L_18:
        /*00f8*/ 	.word	0x000002f0


	//   ....[1]....
        /*00fc*/ 	.word	0x00000470


	//   ....[2]....
        /*0100*/ 	.word	0x000004c0


	//----- nvinfo : EIATTR_CBANK_PARAM_SIZE
	.align		4
.L_19:
        /*0104*/ 	.byte	0x03, 0x19
        /*0106*/ 	.short	0x0018


	//----- nvinfo : EIATTR_PARAM_CBANK
	.align		4
        /*0108*/ 	.byte	0x04, 0x0a
        /*010a*/ 	.short	(.L_21 - .L_20)
	.align		4
.L_20:
        /*010c*/ 	.word	index@(.nv.constant0._Z21full_warp_shfl_kernelPdiS_)
        /*0110*/ 	.short	0x0380
        /*0112*/ 	.short	0x0018


	//----- nvinfo : EIATTR_SW_WAR
	.align		4
.L_21:
        /*0114*/ 	.byte	0x04, 0x36
        /*0116*/ 	.short	(.L_23 - .L_22)
.L_22:
        /*0118*/ 	.word	0x00000008
.L_23:


//--------------------- .nv.callgraph             --------------------------
	.section	.nv.callgraph,"",@"SHT_CUDA_CALLGRAPH"
	.align	4
	.sectionentsize	8
	.align		4
        /*0000*/ 	.word	0x00000000
	.align		4
        /*0004*/ 	.word	0xffffffff
	.align		4
        /*0008*/ 	.word	0x00000000
	.align		4
        /*000c*/ 	.word	0xfffffffe
	.align		4
        /*0010*/ 	.word	0x00000000
	.align		4
        /*0014*/ 	.word	0xfffffffd
	.align		4
        /*0018*/ 	.word	0x00000000
	.align		4
        /*001c*/ 	.word	0xfffffffc


//--------------------- .text._Z21full_warp_shfl_kernelPdiS_ --------------------------
	.section	.text._Z21full_warp_shfl_kernelPdiS_,"ax",@progbits
	.align	128
        .global         _Z21full_warp_shfl_kernelPdiS_
        .type           _Z21full_warp_shfl_kernelPdiS_,@function
        .size           _Z21full_warp_shfl_kernelPdiS_,(.L_x_1 - _Z21full_warp_shfl_kernelPdiS_)
        .other          _Z21full_warp_shfl_kernelPdiS_,@"STO_CUDA_ENTRY STV_DEFAULT"
_Z21full_warp_shfl_kernelPdiS_:
.text._Z21full_warp_shfl_kernelPdiS_:
[----:B------:R-:W-:Y:S01]  /*0000*/  LDC R1, c[0x0][0x37c] ;  /* 0x0000df00ff017b82 */ /* 0x000fe20000000800 */
[----:B------:R-:W0:Y:S01]  /*0010*/  S2R R0, SR_CTAID.X ;  /* 0x0000000000007919 */ /* 0x000e220000002500 */
[----:B------:R-:W0:Y:S01]  /*0020*/  LDCU UR5, c[0x0][0x360] ;  /* 0x00006c00ff0577ac */ /* 0x000e220008000800 */
[----:B------:R-:W-:Y:S01]  /*0030*/  CS2R R8, SRZ ;  /* 0x0000000000087805 */ /* 0x000fe2000001ff00 */
[----:B------:R-:W1:Y:S01]  /*0040*/  S2R R2, SR_TID.X ;  /* 0x0000000000027919 */ /* 0x000e620000002100 */
[----:B------:R-:W2:Y:S01]  /*0050*/  LDCU UR4, c[0x0][0x388] ;  /* 0x00007100ff0477ac */ /* 0x000ea20008000800 */
[----:B------:R-:W3:Y:S01]  /*0060*/  LDCU.64 UR6, c[0x0][0x358] ;  /* 0x00006b00ff0677ac */ /* 0x000ee20008000a00 */
[----:B0-----:R-:W-:-:S04]  /*0070*/  IMAD R3, R0, UR5, RZ ;  /* 0x0000000500037c24 */ /* 0x001fc8000f8e02ff */
[----:B-1----:R-:W-:-:S04]  /*0080*/  IMAD R3, R3, 0x2, R2 ;  /* 0x0000000203037824 */ /* 0x002fc800078e0202 */
[C---:B------:R-:W-:Y:S01]  /*0090*/  VIADD R5, R3.reuse, UR5 ;  /* 0x0000000503057c36 */ /* 0x040fe20008000000 */
[----:B--2---:R-:W-:-:S04]  /*00a0*/  ISETP.GE.AND P0, PT, R3, UR4, PT ;  /* 0x0000000403007c0c */ /* 0x004fc8000bf06270 */
[----:B------:R-:W-:-:S09]  /*00b0*/  ISETP.GE.U32.AND P1, PT, R5, UR4, PT ;  /* 0x0000000405007c0c */ /* 0x000fd2000bf26070 */
[----:B------:R-:W0:Y:S08]  /*00c0*/  @!P0 LDC.64 R6, c[0x0][0x380] ;  /* 0x0000e000ff068b82 */ /* 0x000e300000000a00 */
[----:B------:R-:W1:Y:S01]  /*00d0*/  @!P1 LDC.64 R10, c[0x0][0x380] ;  /* 0x0000e000ff0a9b82 */ /* 0x000e620000000a00 */
[----:B0-----:R-:W-:-:S04]  /*00e0*/  @!P0 IMAD.WIDE R6, R3, 0x8, R6 ;  /* 0x0000000803068825 */ /* 0x001fc800078e0206 */
[----:B-1----:R-:W-:Y:S01]  /*00f0*/  @!P1 IMAD.WIDE.U32 R10, R5, 0x8, R10 ;  /* 0x00000008050a9825 */ /* 0x002fe200078e000a */
[----:B------:R-:W-:-:S04]  /*0100*/  CS2R R4, SRZ ;  /* 0x0000000000047805 */ /* 0x000fc8000001ff00 */
[----:B---3--:R0:W2:Y:S04]  /*0110*/  @!P1 LDG.E.64 R8, desc[UR6][R10.64] ;  /* 0x000000060a089981 */ /* 0x0080a8000c1e1b00 */
[----:B------:R-:W2:Y:S01]  /*0120*/  @!P0 LDG.E.64 R4, desc[UR6][R6.64] ;  /* 0x0000000606048981 */ /* 0x000ea2000c1e1b00 */
[----:B------:R-:W-:Y:S01]  /*0130*/  LOP3.LUT R3, R2, 0x1f, RZ, 0xc0, !PT ;  /* 0x0000001f02037812 */ /* 0x000fe200078ec0ff */
[----:B------:R-:W-:Y:S03]  /*0140*/  BAR.SYNC.DEFER_BLOCKING 0x0 ;  /* 0x0000000000007b1d */ /* 0x000fe60000010000 */
[----:B------:R-:W-:-:S13]  /*0150*/  ISETP.NE.AND P0, PT, R3, RZ, PT ;  /* 0x000000ff0300720c */ /* 0x000fda0003f05270 */
[----:B0-----:R-:W0:Y:S01]  /*0160*/  @!P0 S2R R10, SR_CgaCtaId ;  /* 0x00000000000a8919 */ /* 0x001e220000008800 */
[----:B------:R-:W-:Y:S01]  /*0170*/  ISETP.GT.U32.AND P1, PT, R2, 0x1f, PT ;  /* 0x0000001f0200780c */ /* 0x000fe20003f24070 */
[----:B--2---:R-:W-:-:S07]  /*0180*/  DADD R4, R8, R4 ;  /* 0x0000000008047229 */ /* 0x004fce0000000004 */
[----:B------:R-:W-:Y:S04]  /*0190*/  SHFL.DOWN PT, R9, R5, 0x10, 0x1f ;  /* 0x0a001f0005097f89 */ /* 0x000fe800000e0000 */
[----:B------:R-:W1:Y:S02]  /*01a0*/  SHFL.DOWN PT, R8, R4, 0x10, 0x1f ;  /* 0x0a001f0004087f89 */ /* 0x000e6400000e0000 */
[----:B-1----:R-:W-:-:S07]  /*01b0*/  DADD R8, R4, R8 ;  /* 0x0000000004087229 */ /* 0x002fce0000000008 */
        /* <DEDUP_REMOVED lines=10> */
[----:B------:R-:W1:Y:S01]  /*0260*/  SHFL.DOWN PT, R4, R6, 0x1, 0x1f ;  /* 0x08201f0006047f89 */ /* 0x000e6200000e0000 */
[----:B------:R-:W-:Y:S02]  /*0270*/  @!P0 MOV R9, 0x400 ;  /* 0x0000040000098802 */ /* 0x000fe40000000f00 */
[----:B------:R-:W-:Y:S02]  /*0280*/  @!P0 SHF.R.U32.HI R8, RZ, 0x2, R2 ;  /* 0x00000002ff088819 */ /* 0x000fe40000011602 */
[----:B0-----:R-:W-:Y:S02]  /*0290*/  @!P0 LEA R9, R10, R9, 0x18 ;  /* 0x000000090a098211 */ /* 0x001fe400078ec0ff */
[----:B------:R-:W-:-:S05]  /*02a0*/  @!P0 LOP3.LUT R8, R8, 0xf8, RZ, 0xc0, !PT ;  /* 0x000000f808088812 */ /* 0x000fca00078ec0ff */
[----:B------:R-:W-:Y:S01]  /*02b0*/  @!P0 IMAD.IADD R9, R8, 0x1, R9 ;  /* 0x0000000108098824 */ /* 0x000fe200078e0209 */
[----:B-1----:R-:W-:-:S07]  /*02c0*/  DADD R4, R6, R4 ;  /* 0x0000000006047229 */ /* 0x002fce0000000004 */
[----:B------:R0:W-:Y:S01]  /*02d0*/  @!P0 STS.64 [R9], R4 ;  /* 0x0000000409008388 */ /* 0x0001e20000000a00 */
[----:B------:R-:W-:Y:S06]  /*02e0*/  BAR.SYNC.DEFER_BLOCKING 0x0 ;  /* 0x0000000000007b1d */ /* 0x000fec0000010000 */
[----:B------:R-:W-:Y:S05]  /*02f0*/  @P1 EXIT ;  /* 0x000000000000194d */ /* 0x000fea0003800000 */
[----:B------:R-:W-:-:S06]  /*0300*/  USHF.R.U32.HI UR4, URZ, 0x5, UR5 ;  /* 0x00000005ff047899 */ /* 0x000fcc0008011605 */
[----:B------:R-:W-:-:S13]  /*0310*/  ISETP.GE.U32.AND P0, PT, R2, UR4, PT ;  /* 0x0000000402007c0c */ /* 0x000fda000bf06070 */
[----:B0-----:R-:W0:Y:S01]  /*0320*/  @!P0 S2R R5, SR_CgaCtaId ;  /* 0x0000000000058919 */ /* 0x001e220000008800 */
[----:B------:R-:W-:-:S04]  /*0330*/  @!P0 MOV R4, 0x400 ;  /* 0x0000040000048802 */ /* 0x000fc80000000f00 */
[----:B0-----:R-:W-:Y:S02]  /*0340*/  @!P0 LEA R6, R5, R4, 0x18 ;  /* 0x0000000405068211 */ /* 0x001fe400078ec0ff */
[----:B------:R-:W-:-:S03]  /*0350*/  CS2R R4, SRZ ;  /* 0x0000000000047805 */ /* 0x000fc6000001ff00 */
[----:B------:R-:W-:-:S05]  /*0360*/  @!P0 IMAD R3, R3, 0x8, R6 ;  /* 0x0000000803038824 */ /* 0x000fca00078e0206 */
[----:B------:R-:W0:Y:S01]  /*0370*/  @!P0 LDS.64 R4, [R3] ;  /* 0x0000000003048984 */ /* 0x000e220000000a00 */
[----:B------:R-:W-:-:S03]  /*0380*/  ISETP.NE.AND P0, PT, R2, RZ, PT ;  /* 0x000000ff0200720c */ /* 0x000fc60003f05270 */
[----:B0-----:R-:W-:Y:S04]  /*0390*/  SHFL.DOWN PT, R7, R5, 0x10, 0x1f ;  /* 0x0a001f0005077f89 */ /* 0x001fe800000e0000 */
[----:B------:R-:W0:Y:S02]  /*03a0*/  SHFL.DOWN PT, R6, R4, 0x10, 0x1f ;  /* 0x0a001f0004067f89 */ /* 0x000e2400000e0000 */
[----:B0-----:R-:W-:-:S07]  /*03b0*/  DADD R6, R6, R4 ;  /* 0x0000000006067229 */ /* 0x001fce0000000004 */
[----:B------:R-:W-:Y:S04]  /*03c0*/  SHFL.DOWN PT, R9, R7, 0x8, 0x1f ;  /* 0x09001f0007097f89 */ /* 0x000fe800000e0000 */
        /* <DEDUP_REMOVED lines=8> */
[----:B------:R0:W1:Y:S04]  /*0450*/  SHFL.DOWN PT, R3, R13, 0x1, 0x1f ;  /* 0x08201f000d037f89 */ /* 0x00006800000e0000 */
[----:B------:R0:W2:Y:S01]  /*0460*/  SHFL.DOWN PT, R2, R12, 0x1, 0x1f ;  /* 0x08201f000c027f89 */ /* 0x0000a200000e0000 */
[----:B------:R-:W-:Y:S05]  /*0470*/  @P0 EXIT ;  /* 0x000000000000094d */ /* 0x000fea0003800000 */
[----:B------:R-:W3:Y:S01]  /*0480*/  LDC.64 R4, c[0x0][0x390] ;  /* 0x0000e400ff047b82 */ /* 0x000ee20000000a00 */
[----:B012---:R-:W-:Y:S01]  /*0490*/  DADD R12, R12, R2 ;  /* 0x000000000c0c7229 */ /* 0x007fe20000000002 */
[----:B---3--:R-:W-:-:S06]  /*04a0*/  IMAD.WIDE.U32 R2, R0, 0x8, R4 ;  /* 0x0000000800027825 */ /* 0x008fcc00078e0004 */
[----:B------:R-:W-:Y:S01]  /*04b0*/  STG.E.64 desc[UR6][R2.64], R12 ;  /* 0x0000000c02007986 */ /* 0x000fe2000c101b06 */
[----:B------:R-:W-:Y:S05]  /*04c0*/  EXIT ;  /* 0x000000000000794d */ /* 0x000fea0003800000 */
.L_x_0:
[----:B------:R-:W-:-:S00]  /*04d0*/  BRA `(.L_x_0) ;  /* 0xfffffffc00fc7947 */ /* 0x000fc0000383ffff */
[----:B------:R-:W-:-:S00]  /*04e0*/  NOP ;  /* 0x0000000000007918 */ /* 0x000fc00000000000 */
        /* <DEDUP_REMOVED lines=9> */
.L_x_1:


//--------------------- .nv.shared._Z21full_warp_shfl_kernelPdiS_ --------------------------
	.section	.nv.shared._Z21full_warp_shfl_kernelPdiS_,"aw",@nobits
	.sectionflags	@""
	.align	8
.nv.shared._Z21full_warp_shfl_kernelPdiS_:
	.zero		1280


//--------------------- .nv.shared.reserved.0     --------------------------
	.section	.nv.shared.reserved.0,"aw",@nobits
	.weak		__nv_reservedSMEM_offset_0_alias
	.size		__nv_reservedSMEM_offset_0_alias, 0, 64
	.other		__nv_reservedSMEM_offset_0_alias,@"STO_CUDA_RESERVED_SHARED STV_DEFAULT"
__nv_reservedSMEM_offset_0_alias:
	.zero		0
	.zero		64


//--------------------- .nv.constant0._Z21full_warp_shfl_kernelPdiS_ --------------------------
	.section	.nv.constant0._Z21full_warp_shfl_kernelPdiS_,"a",@progbits
	.sectionflags	@""
	.align	4
.nv.constant0._Z21full_warp_shfl_kernelPdiS_:
	.zero		920


//--------------------- SYMBOLS --------------------------

	.type		.nv.reservedSmem.offset0,@object
	.size		.nv.reservedSmem.offset0,0x4
	.type		.nv.reservedSmem.cap,@object
	.size		.nv.reservedSmem.cap,0x4
